//
// Generated by NVIDIA NVVM Compiler
//
// Compiler Build ID: CL-36424714
// Cuda compilation tools, release 13.0, V13.0.88
// Based on NVVM 20.0.0
//

.version 9.0
.target sm_100
.address_size 64

	// .globl	default_function_kernel

.visible .entry default_function_kernel(
	.param .u64 .ptr .align 1 default_function_kernel_param_0,
	.param .u64 .ptr .align 1 default_function_kernel_param_1,
	.param .u64 .ptr .align 1 default_function_kernel_param_2,
	.param .u64 .ptr .align 1 default_function_kernel_param_3
)
.maxntid 63
{
	.reg .pred 	%p<2>;
	.reg .b16 	%rs<6>;
	.reg .b32 	%r<8>;
	.reg .b32 	%f<5>;
	.reg .b64 	%rd<19>;

	ld.param.u64 	%rd1, [default_function_kernel_param_0];
	ld.param.u64 	%rd2, [default_function_kernel_param_1];
	ld.param.u64 	%rd3, [default_function_kernel_param_2];
	ld.param.u64 	%rd4, [default_function_kernel_param_3];
	cvta.to.global.u64 	%rd5, %rd2;
	cvta.to.global.u64 	%rd6, %rd3;
	cvta.to.global.u64 	%rd7, %rd1;
	cvta.to.global.u64 	%rd8, %rd4;
	mov.u32 	%r1, %ctaid.x;
	mov.u32 	%r2, %tid.x;
	mad.lo.s32 	%r3, %r1, 63, %r2;
	mul.wide.u32 	%rd9, %r3, 4;
	add.s64 	%rd10, %rd8, %rd9;
	ld.global.nc.f32 	%f1, [%rd10];
	mul.hi.u32 	%r4, %r1, 1808407283;
	shr.u32 	%r5, %r4, 4;
	mul.lo.s32 	%r6, %r5, 38;
	sub.s32 	%r7, %r1, %r6;
	setp.gt.u32 	%p1, %r7, 18;
	selp.b64 	%rd11, 7, 0, %p1;
	cvt.u16.u32 	%rs1, %r2;
	mul.lo.s16 	%rs2, %rs1, 37;
	shr.u16 	%rs3, %rs2, 8;
	mul.lo.s16 	%rs4, %rs3, 7;
	sub.s16 	%rs5, %rs1, %rs4;
	cvt.u64.u16 	%rd12, %rs5;
	and.b64  	%rd13, %rd12, 255;
	add.s64 	%rd14, %rd11, %rd13;
	shl.b64 	%rd15, %rd14, 2;
	add.s64 	%rd16, %rd7, %rd15;
	ld.global.nc.f32 	%f2, [%rd16];
	add.s64 	%rd17, %rd6, %rd15;
	ld.global.nc.f32 	%f3, [%rd17];
	fma.rn.f32 	%f4, %f1, %f2, %f3;
	add.s64 	%rd18, %rd5, %rd9;
	st.global.f32 	[%rd18], %f4;
	ret;

}


// ===== COMPILED SASS (sm_100) =====

	.target	sm_100

	.elftype	@"ET_EXEC"


//--------------------- .note.nv.tkinfo           --------------------------
	.section	.note.nv.tkinfo,"",@"SHT_NOTE"
	.sectionflags	@"SHF_NOTE_NV_TKINFO"
	.tkinfo
        /*0018*/ 	.word	0x00000002
        /*0030*/ 	.string	""
        /*0030*/ 	.string	"ptxas"
        /*0030*/ 	.string	"Cuda compilation tools, release 13.0, V13.0.88"
        /*0030*/ 	.string	"Build cuda_13.0.r13.0/compiler.36424714_0"
        /*0030*/ 	.string	"-arch sm_100 -m 64 "



//--------------------- .note.nv.cuinfo           --------------------------
	.section	.note.nv.cuinfo,"",@"SHT_NOTE"
	.sectionflags	@"SHF_NOTE_NV_CUINFO"
        /*0018*/ 	.short	0x0002
        /*001a*/ 	.short	0x0064
        /*001c*/ 	.short	0x0082
	.zero		2


//--------------------- .nv.info                  --------------------------
	.section	.nv.info,"",@"SHT_CUDA_INFO"
	.align	4


	//----- nvinfo : EIATTR_REGCOUNT
	.align		4
        /*0000*/ 	.byte	0x04, 0x2f
        /*0002*/ 	.short	(.L_1 - .L_0)
	.align		4
.L_0:
        /*0004*/ 	.word	index@(default_function_kernel)
        /*0008*/ 	.word	0x0000000e


	//----- nvinfo : EIATTR_FRAME_SIZE
	.align		4
.L_1:
        /*000c*/ 	.byte	0x04, 0x11
        /*000e*/ 	.short	(.L_3 - .L_2)
	.align		4
.L_2:
        /*0010*/ 	.word	index@(default_function_kernel)
        /*0014*/ 	.word	0x00000000


	//----- nvinfo : EIATTR_MIN_STACK_SIZE
	.align		4
.L_3:
        /*0018*/ 	.byte	0x04, 0x12
        /*001a*/ 	.short	(.L_5 - .L_4)
	.align		4
.L_4:
        /*001c*/ 	.word	index@(default_function_kernel)
        /*0020*/ 	.word	0x00000000
.L_5:


//--------------------- .nv.compat                --------------------------
	.section	.nv.compat,"",@"SHT_CUDA_COMPAT_INFO"
	.align	4
        /*0000*/ 	.byte	0x02, 0x09, 0x00, 0x00, 0x02, 0x02, 0x01, 0x00, 0x02, 0x05, 0x05, 0x00, 0x03, 0x07, 0x01, 0x01
        /*0010*/ 	.byte	0x02, 0x03, 0x00, 0x00, 0x02, 0x06, 0x01, 0x00, 0x04, 0x0b, 0x08, 0x00, 0x09, 0x00, 0x00, 0x00
        /*0020*/ 	.byte	0x00, 0x00, 0x00, 0x00


//--------------------- .nv.info.default_function_kernel --------------------------
	.section	.nv.info.default_function_kernel,"",@"SHT_CUDA_INFO"
	.sectionflags	@""
	.align	4


	//----- nvinfo : EIATTR_CUDA_API_VERSION
	.align		4
        /*0000*/ 	.byte	0x04, 0x37
        /*0002*/ 	.short	(.L_7 - .L_6)
.L_6:
        /*0004*/ 	.word	0x00000082


	//----- nvinfo : EIATTR_KPARAM_INFO
	.align		4
.L_7:
        /*0008*/ 	.byte	0x04, 0x17
        /*000a*/ 	.short	(.L_9 - .L_8)
.L_8:
        /*000c*/ 	.word	0x00000000
        /*0010*/ 	.short	0x0003
        /*0012*/ 	.short	0x0018
        /*0014*/ 	.byte	0x00, 0xf5, 0x21, 0x00


	//----- nvinfo : EIATTR_KPARAM_INFO
	.align		4
.L_9:
        /*0018*/ 	.byte	0x04, 0x17
        /*001a*/ 	.short	(.L_11 - .L_10)
.L_10:
        /*001c*/ 	.word	0x00000000
        /*0020*/ 	.short	0x0002
        /*0022*/ 	.short	0x0010
        /*0024*/ 	.byte	0x00, 0xf5, 0x21, 0x00


	//----- nvinfo : EIATTR_KPARAM_INFO
	.align		4
.L_11:
        /*0028*/ 	.byte	0x04, 0x17
        /*002a*/ 	.short	(.L_13 - .L_12)
.L_12:
        /*002c*/ 	.word	0x00000000
        /*0030*/ 	.short	0x0001
        /*0032*/ 	.short	0x0008
        /*0034*/ 	.byte	0x00, 0xf5, 0x21, 0x00


	//----- nvinfo : EIATTR_KPARAM_INFO
	.align		4
.L_13:
        /*0038*/ 	.byte	0x04, 0x17
        /*003a*/ 	.short	(.L_15 - .L_14)
.L_14:
        /*003c*/ 	.word	0x00000000
        /*0040*/ 	.short	0x0000
        /*0042*/ 	.short	0x0000
        /*0044*/ 	.byte	0x00, 0xf5, 0x21, 0x00


	//----- nvinfo : EIATTR_SPARSE_MMA_MASK
	.align		4
.L_15:
        /*0048*/ 	.byte	0x03, 0x50
        /*004a*/ 	.short	0x0000


	//----- nvinfo : EIATTR_MAXREG_COUNT
	.align		4
        /*004c*/ 	.byte	0x03, 0x1b
        /*004e*/ 	.short	0x00ff


	//----- nvinfo : EIATTR_MERCURY_ISA_VERSION
	.align		4
        /*0050*/ 	.byte	0x03, 0x5f
        /*0052*/ 	.short	0x0101


	//----- nvinfo : EIATTR_VRC_CTA_INIT_COUNT
	.align		4
        /*0054*/ 	.byte	0x02, 0x4a
	.zero		1
	.zero		1


	//----- nvinfo : EIATTR_EXIT_INSTR_OFFSETS
	.align		4
        /*0058*/ 	.byte	0x04, 0x1c
        /*005a*/ 	.short	(.L_17 - .L_16)


	//   ....[0]....
.L_16:
        /*005c*/ 	.word	0x00000270


	//----- nvinfo : EIATTR_MAX_THREADS
	.align		4
.L_17:
        /*0060*/ 	.byte	0x04, 0x05
        /*0062*/ 	.short	(.L_19 - .L_18)
.L_18:
        /*0064*/ 	.word	0x0000003f
        /*0068*/ 	.word	0x00000001
        /*006c*/ 	.word	0x00000001


	//----- nvinfo : EIATTR_CBANK_PARAM_SIZE
	.align		4
.L_19:
        /*0070*/ 	.byte	0x03, 0x19
        /*0072*/ 	.short	0x0020


	//----- nvinfo : EIATTR_PARAM_CBANK
	.align		4
        /*0074*/ 	.byte	0x04, 0x0a
        /*0076*/ 	.short	(.L_21 - .L_20)
	.align		4
.L_20:
        /*0078*/ 	.word	index@(.nv.constant0.default_function_kernel)
        /*007c*/ 	.short	0x0380
        /*007e*/ 	.short	0x0020


	//----- nvinfo : EIATTR_SW_WAR
	.align		4
.L_21:
        /*0080*/ 	.byte	0x04, 0x36
        /*0082*/ 	.short	(.L_23 - .L_22)
.L_22:
        /*0084*/ 	.word	0x00000008
.L_23:


//--------------------- .nv.callgraph             --------------------------
	.section	.nv.callgraph,"",@"SHT_CUDA_CALLGRAPH"
	.align	4
	.sectionentsize	8
	.align		4
        /*0000*/ 	.word	0x00000000
	.align		4
        /*0004*/ 	.word	0xffffffff
	.align		4
        /*0008*/ 	.word	0x00000000
	.align		4
        /*000c*/ 	.word	0xfffffffe
	.align		4
        /*0010*/ 	.word	0x00000000
	.align		4
        /*0014*/ 	.word	0xfffffffd
	.align		4
        /*0018*/ 	.word	0x00000000
	.align		4
        /*001c*/ 	.word	0xfffffffc


//--------------------- .text.default_function_kernel --------------------------
	.section	.text.default_function_kernel,"ax",@progbits
	.align	128
        .global         default_function_kernel
        .type           default_function_kernel,@function
        .size           default_function_kernel,(.L_x_1 - default_function_kernel)
        .other          default_function_kernel,@"STO_CUDA_ENTRY STV_DEFAULT"
default_function_kernel:
.text.default_function_kernel:
[----:B------:R-:W-:Y:S01]  /*0000*/  LDC R1, c[0x0][0x37c] ;  /* 0x0000df00ff017b82 */ /* 0x000fe20000000800 */
[----:B------:R-:W0:Y:S01]  /*0010*/  S2R R5, SR_TID.X ;  /* 0x0000000000057919 */ /* 0x000e220000002100 */
[----:B------:R-:W1:Y:S01]  /*0020*/  LDCU.64 UR6, c[0x0][0x380] ;  /* 0x00007000ff0677ac */ /* 0x000e620008000a00 */
[----:B------:R-:W2:Y:S01]  /*0030*/  S2R R11, SR_CTAID.X ;  /* 0x00000000000b7919 */ /* 0x000ea20000002500 */
[----:B------:R-:W3:Y:S01]  /*0040*/  LDCU.64 UR8, c[0x0][0x390] ;  /* 0x00007200ff0877ac */ /* 0x000ee20008000a00 */
[----:B------:R-:W4:Y:S01]  /*0050*/  LDCU.64 UR4, c[0x0][0x358] ;  /* 0x00006b00ff0477ac */ /* 0x000f220008000a00 */
[----:B0-----:R-:W-:-:S05]  /*0060*/  PRMT R0, R5, 0x9910, RZ ;  /* 0x0000991005007816 */ /* 0x001fca00000000ff */
[----:B------:R-:W-:-:S05]  /*0070*/  IMAD R0, R0, 0x25, RZ ;  /* 0x0000002500007824 */ /* 0x000fca00078e02ff */
[----:B------:R-:W-:-:S04]  /*0080*/  LOP3.LUT R0, R0, 0xffff, RZ, 0xc0, !PT ;  /* 0x0000ffff00007812 */ /* 0x000fc800078ec0ff */
[----:B------:R-:W-:-:S04]  /*0090*/  SHF.R.U32.HI R0, RZ, 0x8, R0 ;  /* 0x00000008ff007819 */ /* 0x000fc80000011600 */
[----:B------:R-:W-:Y:S01]  /*00a0*/  PRMT R2, R0, 0x9910, RZ ;  /* 0x0000991000027816 */ /* 0x000fe200000000ff */
[----:B--2---:R-:W-:-:S04]  /*00b0*/  IMAD.HI.U32 R0, R11, 0x6bca1af3, RZ ;  /* 0x6bca1af30b007827 */ /* 0x004fc800078e00ff */
[----:B------:R-:W-:Y:S01]  /*00c0*/  IMAD R2, R2, 0x7, RZ ;  /* 0x0000000702027824 */ /* 0x000fe200078e02ff */
[----:B------:R-:W-:-:S03]  /*00d0*/  SHF.R.U32.HI R0, RZ, 0x4, R0 ;  /* 0x00000004ff007819 */ /* 0x000fc60000011600 */
[----:B------:R-:W-:Y:S02]  /*00e0*/  IMAD.MOV R4, RZ, RZ, -R2 ;  /* 0x000000ffff047224 */ /* 0x000fe400078e0a02 */
[----:B------:R-:W-:Y:S01]  /*00f0*/  IMAD R0, R0, -0x26, R11 ;  /* 0xffffffda00007824 */ /* 0x000fe200078e020b */
[----:B------:R-:W0:Y:S01]  /*0100*/  LDC.64 R2, c[0x0][0x398] ;  /* 0x0000e600ff027b82 */ /* 0x000e220000000a00 */
[----:B------:R-:W-:Y:S01]  /*0110*/  IMAD R11, R11, 0x3f, R5 ;  /* 0x0000003f0b0b7824 */ /* 0x000fe200078e0205 */
[----:B------:R-:W-:Y:S02]  /*0120*/  PRMT R4, R4, 0x7710, RZ ;  /* 0x0000771004047816 */ /* 0x000fe400000000ff */
[----:B------:R-:W-:-:S03]  /*0130*/  ISETP.GT.U32.AND P0, PT, R0, 0x12, PT ;  /* 0x000000120000780c */ /* 0x000fc60003f04070 */
[----:B------:R-:W-:Y:S01]  /*0140*/  IMAD.IADD R0, R4, 0x1, R5 ;  /* 0x0000000104007824 */ /* 0x000fe200078e0205 */
[----:B------:R-:W-:Y:S01]  /*0150*/  SEL R7, RZ, 0x7, !P0 ;  /* 0x00000007ff077807 */ /* 0x000fe20004000000 */
[----:B------:R-:W2:Y:S03]  /*0160*/  LDC.64 R4, c[0x0][0x388] ;  /* 0x0000e200ff047b82 */ /* 0x000ea60000000a00 */
[----:B------:R-:W-:-:S04]  /*0170*/  LOP3.LUT R0, R0, 0xff, RZ, 0xc0, !PT ;  /* 0x000000ff00007812 */ /* 0x000fc800078ec0ff */
[----:B------:R-:W-:-:S05]  /*0180*/  IADD3 R0, P0, PT, R0, R7, RZ ;  /* 0x0000000700007210 */ /* 0x000fca0007f1e0ff */
[----:B------:R-:W-:Y:S02]  /*0190*/  IMAD.SHL.U32 R8, R0, 0x4, RZ ;  /* 0x0000000400087824 */ /* 0x000fe400078e00ff */
[----:B------:R-:W-:Y:S02]  /*01a0*/  IMAD.X R7, RZ, RZ, RZ, P0 ;  /* 0x000000ffff077224 */ /* 0x000fe400000e06ff */
[----:B0-----:R-:W-:Y:S01]  /*01b0*/  IMAD.WIDE.U32 R2, R11, 0x4, R2 ;  /* 0x000000040b027825 */ /* 0x001fe200078e0002 */
[----:B-1----:R-:W-:Y:S02]  /*01c0*/  IADD3 R6, P0, PT, R8, UR6, RZ ;  /* 0x0000000608067c10 */ /* 0x002fe4000ff1e0ff */
[----:B------:R-:W-:Y:S02]  /*01d0*/  SHF.L.U64.HI R0, R0, 0x2, R7 ;  /* 0x0000000200007819 */ /* 0x000fe40000010207 */
[----:B---3--:R-:W-:Y:S01]  /*01e0*/  IADD3 R8, P1, PT, R8, UR8, RZ ;  /* 0x0000000808087c10 */ /* 0x008fe2000ff3e0ff */
[----:B----4-:R-:W3:Y:S01]  /*01f0*/  LDG.E.CONSTANT R2, desc[UR4][R2.64] ;  /* 0x0000000402027981 */ /* 0x010ee2000c1e9900 */
[----:B------:R-:W-:-:S02]  /*0200*/  IADD3.X R7, PT, PT, R0, UR7, RZ, P0, !PT ;  /* 0x0000000700077c10 */ /* 0x000fc400087fe4ff */
[----:B------:R-:W-:-:S04]  /*0210*/  IADD3.X R9, PT, PT, R0, UR9, RZ, P1, !PT ;  /* 0x0000000900097c10 */ /* 0x000fc80008ffe4ff */
[----:B------:R-:W3:Y:S04]  /*0220*/  LDG.E.CONSTANT R7, desc[UR4][R6.64] ;  /* 0x0000000406077981 */ /* 0x000ee8000c1e9900 */
[----:B------:R-:W3:Y:S01]  /*0230*/  LDG.E.CONSTANT R9, desc[UR4][R8.64] ;  /* 0x0000000408097981 */ /* 0x000ee2000c1e9900 */
[----:B--2---:R-:W-:-:S04]  /*0240*/  IMAD.WIDE.U32 R4, R11, 0x4, R4 ;  /* 0x000000040b047825 */ /* 0x004fc800078e0004 */
[----:B---3--:R-:W-:-:S05]  /*0250*/  FFMA R11, R2, R7, R9 ;  /* 0x00000007020b7223 */ /* 0x008fca0000000009 */
[----:B------:R-:W-:Y:S01]  /*0260*/  STG.E desc[UR4][R4.64], R11 ;  /* 0x0000000b04007986 */ /* 0x000fe2000c101904 */
[----:B------:R-:W-:Y:S05]  /*0270*/  EXIT ;  /* 0x000000000000794d */ /* 0x000fea0003800000 */
.L_x_0:
[----:B------:R-:W-:-:S00]  /*0280*/  BRA `(.L_x_0) ;  /* 0xfffffffc00fc7947 */ /* 0x000fc0000383ffff */
[----:B------:R-:W-:-:S00]  /*0290*/  NOP ;  /* 0x0000000000007918 */ /* 0x000fc00000000000 */
        /* <DEDUP_REMOVED lines=14> */
.L_x_1:


//--------------------- .nv.shared.reserved.0     --------------------------
	.section	.nv.shared.reserved.0,"aw",@nobits
	.weak		__nv_reservedSMEM_offset_0_alias
	.size		__nv_reservedSMEM_offset_0_alias, 0, 64
	.other		__nv_reservedSMEM_offset_0_alias,@"STO_CUDA_RESERVED_SHARED STV_DEFAULT"
__nv_reservedSMEM_offset_0_alias:
	.zero		0
	.zero		64


//--------------------- .nv.constant0.default_function_kernel --------------------------
	.section	.nv.constant0.default_function_kernel,"a",@progbits
	.sectionflags	@""
	.align	4
.nv.constant0.default_function_kernel:
	.zero		928


//--------------------- SYMBOLS --------------------------

	.type		.nv.reservedSmem.offset0,@object
	.size		.nv.reservedSmem.offset0,0x4
